//
// Generated by NVIDIA NVVM Compiler
//
// Compiler Build ID: CL-36424714
// Cuda compilation tools, release 13.0, V13.0.88
// Based on NVVM 20.0.0
//

.version 9.0
.target sm_100
.address_size 64

	// .globl	_Z9vectorAddPKfS0_Pfi

.visible .entry _Z9vectorAddPKfS0_Pfi(
	.param .u64 .ptr .align 1 _Z9vectorAddPKfS0_Pfi_param_0,
	.param .u64 .ptr .align 1 _Z9vectorAddPKfS0_Pfi_param_1,
	.param .u64 .ptr .align 1 _Z9vectorAddPKfS0_Pfi_param_2,
	.param .u32 _Z9vectorAddPKfS0_Pfi_param_3
)
{
	.reg .pred 	%p<3>;
	.reg .b32 	%r<11>;
	.reg .b32 	%f<4>;
	.reg .b64 	%rd<11>;

	ld.param.u64 	%rd4, [_Z9vectorAddPKfS0_Pfi_param_0];
	ld.param.u64 	%rd5, [_Z9vectorAddPKfS0_Pfi_param_1];
	ld.param.u64 	%rd6, [_Z9vectorAddPKfS0_Pfi_param_2];
	ld.param.u32 	%r6, [_Z9vectorAddPKfS0_Pfi_param_3];
	mov.u32 	%r7, %ctaid.x;
	mov.u32 	%r1, %ntid.x;
	mov.u32 	%r8, %tid.x;
	mad.lo.s32 	%r10, %r7, %r1, %r8;
	setp.ge.s32 	%p1, %r10, %r6;
	@%p1 bra 	$L__BB0_3;
	mov.u32 	%r9, %nctaid.x;
	mul.lo.s32 	%r3, %r1, %r9;
	cvta.to.global.u64 	%rd1, %rd4;
	cvta.to.global.u64 	%rd2, %rd5;
	cvta.to.global.u64 	%rd3, %rd6;
$L__BB0_2:
	mul.wide.s32 	%rd7, %r10, 4;
	add.s64 	%rd8, %rd1, %rd7;
	ld.global.f32 	%f1, [%rd8];
	add.s64 	%rd9, %rd2, %rd7;
	ld.global.f32 	%f2, [%rd9];
	add.f32 	%f3, %f1, %f2;
	add.s64 	%rd10, %rd3, %rd7;
	st.global.f32 	[%rd10], %f3;
	add.s32 	%r10, %r10, %r3;
	setp.lt.s32 	%p2, %r10, %r6;
	@%p2 bra 	$L__BB0_2;
$L__BB0_3:
	ret;

}


// ===== COMPILED SASS (sm_100) =====

	.target	sm_100

	.elftype	@"ET_EXEC"


//--------------------- .note.nv.tkinfo           --------------------------
	.section	.note.nv.tkinfo,"",@"SHT_NOTE"
	.sectionflags	@"SHF_NOTE_NV_TKINFO"
	.tkinfo
        /*0018*/ 	.word	0x00000002
        /*0030*/ 	.string	""
        /*0030*/ 	.string	"ptxas"
        /*0030*/ 	.string	"Cuda compilation tools, release 13.0, V13.0.88"
        /*0030*/ 	.string	"Build cuda_13.0.r13.0/compiler.36424714_0"
        /*0030*/ 	.string	"-arch sm_100 -m 64 "



//--------------------- .note.nv.cuinfo           --------------------------
	.section	.note.nv.cuinfo,"",@"SHT_NOTE"
	.sectionflags	@"SHF_NOTE_NV_CUINFO"
        /*0018*/ 	.short	0x0002
        /*001a*/ 	.short	0x0064
        /*001c*/ 	.short	0x0082
	.zero		2


//--------------------- .nv.info                  --------------------------
	.section	.nv.info,"",@"SHT_CUDA_INFO"
	.align	4


	//----- nvinfo : EIATTR_REGCOUNT
	.align		4
        /*0000*/ 	.byte	0x04, 0x2f
        /*0002*/ 	.short	(.L_1 - .L_0)
	.align		4
.L_0:
        /*0004*/ 	.word	index@(_Z9vectorAddPKfS0_Pfi)
        /*0008*/ 	.word	0x00000014


	//----- nvinfo : EIATTR_FRAME_SIZE
	.align		4
.L_1:
        /*000c*/ 	.byte	0x04, 0x11
        /*000e*/ 	.short	(.L_3 - .L_2)
	.align		4
.L_2:
        /*0010*/ 	.word	index@(_Z9vectorAddPKfS0_Pfi)
        /*0014*/ 	.word	0x00000000


	//----- nvinfo : EIATTR_MIN_STACK_SIZE
	.align		4
.L_3:
        /*0018*/ 	.byte	0x04, 0x12
        /*001a*/ 	.short	(.L_5 - .L_4)
	.align		4
.L_4:
        /*001c*/ 	.word	index@(_Z9vectorAddPKfS0_Pfi)
        /*0020*/ 	.word	0x00000000
.L_5:


//--------------------- .nv.compat                --------------------------
	.section	.nv.compat,"",@"SHT_CUDA_COMPAT_INFO"
	.align	4
        /*0000*/ 	.byte	0x02, 0x09, 0x00, 0x00, 0x02, 0x02, 0x01, 0x00, 0x02, 0x05, 0x05, 0x00, 0x03, 0x07, 0x01, 0x01
        /*0010*/ 	.byte	0x02, 0x03, 0x00, 0x00, 0x02, 0x06, 0x01, 0x00, 0x04, 0x0b, 0x08, 0x00, 0x09, 0x00, 0x00, 0x00
        /*0020*/ 	.byte	0x00, 0x00, 0x00, 0x00


//--------------------- .nv.info._Z9vectorAddPKfS0_Pfi --------------------------
	.section	.nv.info._Z9vectorAddPKfS0_Pfi,"",@"SHT_CUDA_INFO"
	.sectionflags	@""
	.align	4


	//----- nvinfo : EIATTR_CUDA_API_VERSION
	.align		4
        /*0000*/ 	.byte	0x04, 0x37
        /*0002*/ 	.short	(.L_7 - .L_6)
.L_6:
        /*0004*/ 	.word	0x00000082


	//----- nvinfo : EIATTR_KPARAM_INFO
	.align		4
.L_7:
        /*0008*/ 	.byte	0x04, 0x17
        /*000a*/ 	.short	(.L_9 - .L_8)
.L_8:
        /*000c*/ 	.word	0x00000000
        /*0010*/ 	.short	0x0003
        /*0012*/ 	.short	0x0018
        /*0014*/ 	.byte	0x00, 0xf0, 0x11, 0x00


	//----- nvinfo : EIATTR_KPARAM_INFO
	.align		4
.L_9:
        /*0018*/ 	.byte	0x04, 0x17
        /*001a*/ 	.short	(.L_11 - .L_10)
.L_10:
        /*001c*/ 	.word	0x00000000
        /*0020*/ 	.short	0x0002
        /*0022*/ 	.short	0x0010
        /*0024*/ 	.byte	0x00, 0xf5, 0x21, 0x00


	//----- nvinfo : EIATTR_KPARAM_INFO
	.align		4
.L_11:
        /*0028*/ 	.byte	0x04, 0x17
        /*002a*/ 	.short	(.L_13 - .L_12)
.L_12:
        /*002c*/ 	.word	0x00000000
        /*0030*/ 	.short	0x0001
        /*0032*/ 	.short	0x0008
        /*0034*/ 	.byte	0x00, 0xf5, 0x21, 0x00


	//----- nvinfo : EIATTR_KPARAM_INFO
	.align		4
.L_13:
        /*0038*/ 	.byte	0x04, 0x17
        /*003a*/ 	.short	(.L_15 - .L_14)
.L_14:
        /*003c*/ 	.word	0x00000000
        /*0040*/ 	.short	0x0000
        /*0042*/ 	.short	0x0000
        /*0044*/ 	.byte	0x00, 0xf5, 0x21, 0x00


	//----- nvinfo : EIATTR_SPARSE_MMA_MASK
	.align		4
.L_15:
        /*0048*/ 	.byte	0x03, 0x50
        /*004a*/ 	.short	0x0000


	//----- nvinfo : EIATTR_MAXREG_COUNT
	.align		4
        /*004c*/ 	.byte	0x03, 0x1b
        /*004e*/ 	.short	0x00ff


	//----- nvinfo : EIATTR_MERCURY_ISA_VERSION
	.align		4
        /*0050*/ 	.byte	0x03, 0x5f
        /*0052*/ 	.short	0x0101


	//----- nvinfo : EIATTR_VRC_CTA_INIT_COUNT
	.align		4
        /*0054*/ 	.byte	0x02, 0x4a
	.zero		1
	.zero		1


	//----- nvinfo : EIATTR_EXIT_INSTR_OFFSETS
	.align		4
        /*0058*/ 	.byte	0x04, 0x1c
        /*005a*/ 	.short	(.L_17 - .L_16)


	//   ....[0]....
.L_16:
        /*005c*/ 	.word	0x00000070


	//   ....[1]....
        /*0060*/ 	.word	0x00000180


	//----- nvinfo : EIATTR_CRS_STACK_SIZE
	.align		4
.L_17:
        /*0064*/ 	.byte	0x04, 0x1e
        /*0066*/ 	.short	(.L_19 - .L_18)
.L_18:
        /*0068*/ 	.word	0x00000000


	//----- nvinfo : EIATTR_CBANK_PARAM_SIZE
	.align		4
.L_19:
        /*006c*/ 	.byte	0x03, 0x19
        /*006e*/ 	.short	0x001c


	//----- nvinfo : EIATTR_PARAM_CBANK
	.align		4
        /*0070*/ 	.byte	0x04, 0x0a
        /*0072*/ 	.short	(.L_21 - .L_20)
	.align		4
.L_20:
        /*0074*/ 	.word	index@(.nv.constant0._Z9vectorAddPKfS0_Pfi)
        /*0078*/ 	.short	0x0380
        /*007a*/ 	.short	0x001c


	//----- nvinfo : EIATTR_SW_WAR
	.align		4
.L_21:
        /*007c*/ 	.byte	0x04, 0x36
        /*007e*/ 	.short	(.L_23 - .L_22)
.L_22:
        /*0080*/ 	.word	0x00000008
.L_23:


//--------------------- .nv.callgraph             --------------------------
	.section	.nv.callgraph,"",@"SHT_CUDA_CALLGRAPH"
	.align	4
	.sectionentsize	8
	.align		4
        /*0000*/ 	.word	0x00000000
	.align		4
        /*0004*/ 	.word	0xffffffff
	.align		4
        /*0008*/ 	.word	0x00000000
	.align		4
        /*000c*/ 	.word	0xfffffffe
	.align		4
        /*0010*/ 	.word	0x00000000
	.align		4
        /*0014*/ 	.word	0xfffffffd
	.align		4
        /*0018*/ 	.word	0x00000000
	.align		4
        /*001c*/ 	.word	0xfffffffc


//--------------------- .text._Z9vectorAddPKfS0_Pfi --------------------------
	.section	.text._Z9vectorAddPKfS0_Pfi,"ax",@progbits
	.align	128
        .global         _Z9vectorAddPKfS0_Pfi
        .type           _Z9vectorAddPKfS0_Pfi,@function
        .size           _Z9vectorAddPKfS0_Pfi,(.L_x_2 - _Z9vectorAddPKfS0_Pfi)
        .other          _Z9vectorAddPKfS0_Pfi,@"STO_CUDA_ENTRY STV_DEFAULT"
_Z9vectorAddPKfS0_Pfi:
.text._Z9vectorAddPKfS0_Pfi:
[----:B------:R-:W-:Y:S01]  /*0000*/  LDC R1, c[0x0][0x37c] ;  /* 0x0000df00ff017b82 */ /* 0x000fe20000000800 */
[----:B------:R-:W0:Y:S07]  /*0010*/  S2R R0, SR_TID.X ;  /* 0x0000000000007919 */ /* 0x000e2e0000002100 */
[----:B------:R-:W0:Y:S01]  /*0020*/  S2UR UR4, SR_CTAID.X ;  /* 0x00000000000479c3 */ /* 0x000e220000002500 */
[----:B------:R-:W1:Y:S07]  /*0030*/  LDCU UR5, c[0x0][0x398] ;  /* 0x00007300ff0577ac */ /* 0x000e6e0008000800 */
[----:B------:R-:W0:Y:S02]  /*0040*/  LDC R15, c[0x0][0x360] ;  /* 0x0000d800ff0f7b82 */ /* 0x000e240000000800 */
[----:B0-----:R-:W-:-:S05]  /*0050*/  IMAD R0, R15, UR4, R0 ;  /* 0x000000040f007c24 */ /* 0x001fca000f8e0200 */
[----:B-1----:R-:W-:-:S13]  /*0060*/  ISETP.GE.AND P0, PT, R0, UR5, PT ;  /* 0x0000000500007c0c */ /* 0x002fda000bf06270 */
[----:B------:R-:W-:Y:S05]  /*0070*/  @P0 EXIT ;  /* 0x000000000000094d */ /* 0x000fea0003800000 */
[----:B------:R-:W0:Y:S01]  /*0080*/  LDC.64 R12, c[0x0][0x390] ;  /* 0x0000e400ff0c7b82 */ /* 0x000e220000000a00 */
[----:B------:R-:W1:Y:S01]  /*0090*/  LDCU UR4, c[0x0][0x370] ;  /* 0x00006e00ff0477ac */ /* 0x000e620008000800 */
[----:B------:R-:W2:Y:S06]  /*00a0*/  LDCU.64 UR6, c[0x0][0x358] ;  /* 0x00006b00ff0677ac */ /* 0x000eac0008000a00 */
[----:B------:R-:W3:Y:S08]  /*00b0*/  LDC.64 R8, c[0x0][0x380] ;  /* 0x0000e000ff087b82 */ /* 0x000ef00000000a00 */
[----:B------:R-:W4:Y:S01]  /*00c0*/  LDC.64 R10, c[0x0][0x388] ;  /* 0x0000e200ff0a7b82 */ /* 0x000f220000000a00 */
[----:B-1----:R-:W-:-:S07]  /*00d0*/  IMAD R15, R15, UR4, RZ ;  /* 0x000000040f0f7c24 */ /* 0x002fce000f8e02ff */
.L_x_0:
[----:B---3--:R-:W-:-:S04]  /*00e0*/  IMAD.WIDE R2, R0, 0x4, R8 ;  /* 0x0000000400027825 */ /* 0x008fc800078e0208 */
[C---:B----4-:R-:W-:Y:S02]  /*00f0*/  IMAD.WIDE R4, R0.reuse, 0x4, R10 ;  /* 0x0000000400047825 */ /* 0x050fe400078e020a */
[----:B--2---:R-:W2:Y:S04]  /*0100*/  LDG.E R2, desc[UR6][R2.64] ;  /* 0x0000000602027981 */ /* 0x004ea8000c1e1900 */
[----:B------:R-:W2:Y:S01]  /*0110*/  LDG.E R5, desc[UR6][R4.64] ;  /* 0x0000000604057981 */ /* 0x000ea2000c1e1900 */
[----:B01----:R-:W-:Y:S01]  /*0120*/  IMAD.WIDE R6, R0, 0x4, R12 ;  /* 0x0000000400067825 */ /* 0x003fe200078e020c */
[----:B------:R-:W-:-:S04]  /*0130*/  IADD3 R0, PT, PT, R15, R0, RZ ;  /* 0x000000000f007210 */ /* 0x000fc80007ffe0ff */
[----:B------:R-:W-:Y:S01]  /*0140*/  ISETP.GE.AND P0, PT, R0, UR5, PT ;  /* 0x0000000500007c0c */ /* 0x000fe2000bf06270 */
[----:B--2---:R-:W-:-:S05]  /*0150*/  FADD R17, R2, R5 ;  /* 0x0000000502117221 */ /* 0x004fca0000000000 */
[----:B------:R1:W-:Y:S07]  /*0160*/  STG.E desc[UR6][R6.64], R17 ;  /* 0x0000001106007986 */ /* 0x0003ee000c101906 */
[----:B------:R-:W-:Y:S05]  /*0170*/  @!P0 BRA `(.L_x_0) ;  /* 0xfffffffc00d88947 */ /* 0x000fea000383ffff */
[----:B------:R-:W-:Y:S05]  /*0180*/  EXIT ;  /* 0x000000000000794d */ /* 0x000fea0003800000 */
.L_x_1:
[----:B------:R-:W-:-:S00]  /*0190*/  BRA `(.L_x_1) ;  /* 0xfffffffc00fc7947 */ /* 0x000fc0000383ffff */
[----:B------:R-:W-:-:S00]  /*01a0*/  NOP ;  /* 0x0000000000007918 */ /* 0x000fc00000000000 */
        /* <DEDUP_REMOVED lines=13> */
.L_x_2:


//--------------------- .nv.shared.reserved.0     --------------------------
	.section	.nv.shared.reserved.0,"aw",@nobits
	.weak		__nv_reservedSMEM_offset_0_alias
	.size		__nv_reservedSMEM_offset_0_alias, 0, 64
	.other		__nv_reservedSMEM_offset_0_alias,@"STO_CUDA_RESERVED_SHARED STV_DEFAULT"
__nv_reservedSMEM_offset_0_alias:
	.zero		0
	.zero		64


//--------------------- .nv.constant0._Z9vectorAddPKfS0_Pfi --------------------------
	.section	.nv.constant0._Z9vectorAddPKfS0_Pfi,"a",@progbits
	.sectionflags	@""
	.align	4
.nv.constant0._Z9vectorAddPKfS0_Pfi:
	.zero		924


//--------------------- SYMBOLS --------------------------

	.type		.nv.reservedSmem.offset0,@object
	.size		.nv.reservedSmem.offset0,0x4
